	.headerflags	@"EF_CUDA_TEXMODE_UNIFIED EF_CUDA_64BIT_ADDRESS EF_CUDA_ACCELERATORS EF_CUDA_SM90 EF_CUDA_VIRTUAL_SM(EF_CUDA_SM90)"
	.elftype	@"ET_EXEC"


//--------------------- .nv.info                  --------------------------
	.section	.nv.info,"",@"SHT_CUDA_INFO"
	.align	4


	//----- nvinfo : EIATTR_REGCOUNT
	.align		4
        /*0000*/ 	.byte	0x04, 0x2f
        /*0002*/ 	.short	(.L_3 - .L_2)
	.align		4
.L_2:
        /*0004*/ 	.word	index@(triton_poi_fused__native_batch_norm_legit_no_training_relu_15)
        /*0008*/ 	.word	0x00000022


	//----- nvinfo : EIATTR_MIN_STACK_SIZE
	.align		4
.L_3:
        /*000c*/ 	.byte	0x04, 0x12
        /*000e*/ 	.short	(.L_5 - .L_4)
	.align		4
.L_4:
        /*0010*/ 	.word	index@(triton_poi_fused__native_batch_norm_legit_no_training_relu_15)
        /*0014*/ 	.word	0x00000000


	//----- nvinfo : EIATTR_FRAME_SIZE
	.align		4
.L_5:
        /*0018*/ 	.byte	0x04, 0x11
        /*001a*/ 	.short	(.L_7 - .L_6)
	.align		4
.L_6:
        /*001c*/ 	.word	index@(triton_poi_fused__native_batch_norm_legit_no_training_relu_15)
        /*0020*/ 	.word	0x00000000


	//----- nvinfo : EIATTR_MIN_STACK_SIZE
	.align		4
.L_7:
        /*0024*/ 	.byte	0x04, 0x12
        /*0026*/ 	.short	(.L_9 - .L_8)
	.align		4
.L_8:
        /*0028*/ 	.word	index@(triton_poi_fused__native_batch_norm_legit_no_training_relu_15)
        /*002c*/ 	.word	0x00000000
.L_9:


//--------------------- .nv.info.triton_poi_fused__native_batch_norm_legit_no_training_relu_15 --------------------------
	.section	.nv.info.triton_poi_fused__native_batch_norm_legit_no_training_relu_15,"",@"SHT_CUDA_INFO"
	.sectionflags	@""
	.align	4


	//----- nvinfo : EIATTR_CUDA_API_VERSION
	.align		4
        /*0000*/ 	.byte	0x04, 0x37
        /*0002*/ 	.short	(.L_11 - .L_10)
.L_10:
        /*0004*/ 	.word	0x0000007c


	//----- nvinfo : EIATTR_KPARAM_INFO
	.align		4
.L_11:
        /*0008*/ 	.byte	0x04, 0x17
        /*000a*/ 	.short	(.L_13 - .L_12)
.L_12:
        /*000c*/ 	.word	0x00000000
        /*0010*/ 	.short	0x0007
        /*0012*/ 	.short	0x0034
        /*0014*/ 	.byte	0x00, 0xf0, 0x11, 0x00


	//----- nvinfo : EIATTR_KPARAM_INFO
	.align		4
.L_13:
        /*0018*/ 	.byte	0x04, 0x17
        /*001a*/ 	.short	(.L_15 - .L_14)
.L_14:
        /*001c*/ 	.word	0x00000000
        /*0020*/ 	.short	0x0006
        /*0022*/ 	.short	0x0030
        /*0024*/ 	.byte	0x00, 0xf0, 0x11, 0x00


	//----- nvinfo : EIATTR_KPARAM_INFO
	.align		4
.L_15:
        /*0028*/ 	.byte	0x04, 0x17
        /*002a*/ 	.short	(.L_17 - .L_16)
.L_16:
        /*002c*/ 	.word	0x00000000
        /*0030*/ 	.short	0x0005
        /*0032*/ 	.short	0x0028
        /*0034*/ 	.byte	0x00, 0xf4, 0x21, 0x00


	//----- nvinfo : EIATTR_KPARAM_INFO
	.align		4
.L_17:
        /*0038*/ 	.byte	0x04, 0x17
        /*003a*/ 	.short	(.L_19 - .L_18)
.L_18:
        /*003c*/ 	.word	0x00000000
        /*0040*/ 	.short	0x0004
        /*0042*/ 	.short	0x0020
        /*0044*/ 	.byte	0x00, 0xf4, 0x21, 0x00


	//----- nvinfo : EIATTR_KPARAM_INFO
	.align		4
.L_19:
        /*0048*/ 	.byte	0x04, 0x17
        /*004a*/ 	.short	(.L_21 - .L_20)
.L_20:
        /*004c*/ 	.word	0x00000000
        /*0050*/ 	.short	0x0003
        /*0052*/ 	.short	0x0018
        /*0054*/ 	.byte	0x00, 0xf4, 0x21, 0x00


	//----- nvinfo : EIATTR_KPARAM_INFO
	.align		4
.L_21:
        /*0058*/ 	.byte	0x04, 0x17
        /*005a*/ 	.short	(.L_23 - .L_22)
.L_22:
        /*005c*/ 	.word	0x00000000
        /*0060*/ 	.short	0x0002
        /*0062*/ 	.short	0x0010
        /*0064*/ 	.byte	0x00, 0xf4, 0x21, 0x00


	//----- nvinfo : EIATTR_KPARAM_INFO
	.align		4
.L_23:
        /*0068*/ 	.byte	0x04, 0x17
        /*006a*/ 	.short	(.L_25 - .L_24)
.L_24:
        /*006c*/ 	.word	0x00000000
        /*0070*/ 	.short	0x0001
        /*0072*/ 	.short	0x0008
        /*0074*/ 	.byte	0x00, 0xf4, 0x21, 0x00


	//----- nvinfo : EIATTR_KPARAM_INFO
	.align		4
.L_25:
        /*0078*/ 	.byte	0x04, 0x17
        /*007a*/ 	.short	(.L_27 - .L_26)
.L_26:
        /*007c*/ 	.word	0x00000000
        /*0080*/ 	.short	0x0000
        /*0082*/ 	.short	0x0000
        /*0084*/ 	.byte	0x00, 0xf4, 0x21, 0x00


	//----- nvinfo : EIATTR_SPARSE_MMA_MASK
	.align		4
.L_27:
        /*0088*/ 	.byte	0x03, 0x50
        /*008a*/ 	.short	0x0000


	//----- nvinfo : EIATTR_MAXREG_COUNT
	.align		4
        /*008c*/ 	.byte	0x03, 0x1b
        /*008e*/ 	.short	0x00ff


	//----- nvinfo : EIATTR_EXIT_INSTR_OFFSETS
	.align		4
        /*0090*/ 	.byte	0x04, 0x1c
        /*0092*/ 	.short	(.L_29 - .L_28)


	//   ....[0]....
.L_28:
        /*0094*/ 	.word	0x00001190


	//   ....[1]....
        /*0098*/ 	.word	0x00001210


	//----- nvinfo : EIATTR_REQNTID
	.align		4
.L_29:
        /*009c*/ 	.byte	0x04, 0x10
        /*009e*/ 	.short	(.L_31 - .L_30)
.L_30:
        /*00a0*/ 	.word	0x00000100
        /*00a4*/ 	.word	0x00000001
        /*00a8*/ 	.word	0x00000001


	//----- nvinfo : EIATTR_CBANK_PARAM_SIZE
	.align		4
.L_31:
        /*00ac*/ 	.byte	0x03, 0x19
        /*00ae*/ 	.short	0x0038


	//----- nvinfo : EIATTR_PARAM_CBANK
	.align		4
        /*00b0*/ 	.byte	0x04, 0x0a
        /*00b2*/ 	.short	(.L_33 - .L_32)
	.align		4
.L_32:
        /*00b4*/ 	.word	index@(.nv.constant0.triton_poi_fused__native_batch_norm_legit_no_training_relu_15)
        /*00b8*/ 	.short	0x0210
        /*00ba*/ 	.short	0x0038


	//----- nvinfo : EIATTR_SW_WAR
	.align		4
.L_33:
        /*00bc*/ 	.byte	0x04, 0x36
        /*00be*/ 	.short	(.L_35 - .L_34)
.L_34:
        /*00c0*/ 	.word	0x00000008
.L_35:


//--------------------- .nv.callgraph             --------------------------
	.section	.nv.callgraph,"",@"SHT_CUDA_CALLGRAPH"
	.align	4
	.sectionentsize	8
	.align		4
        /*0000*/ 	.word	0x00000000
	.align		4
        /*0004*/ 	.word	0xffffffff
	.align		4
        /*0008*/ 	.word	0x00000000
	.align		4
        /*000c*/ 	.word	0xfffffffe
	.align		4
        /*0010*/ 	.word	0x00000000
	.align		4
        /*0014*/ 	.word	0xfffffffd
	.align		4
        /*0018*/ 	.word	0x00000000
	.align		4
        /*001c*/ 	.word	0xfffffffc


//--------------------- .nv.constant4             --------------------------
	.section	.nv.constant4,"a",@progbits
	.align	8
	.align		8
.nv.constant4:
        /*0000*/ 	.dword	_$_str
	.align		8
        /*0008*/ 	.dword	_$_str_$_2


//--------------------- .text.triton_poi_fused__native_batch_norm_legit_no_training_relu_15 --------------------------
	.section	.text.triton_poi_fused__native_batch_norm_legit_no_training_relu_15,"ax",@progbits
	.sectionflags	@"SHF_BARRIERS=1"
	.align	128
        .global         triton_poi_fused__native_batch_norm_legit_no_training_relu_15
        .type           triton_poi_fused__native_batch_norm_legit_no_training_relu_15,@function
        .size           triton_poi_fused__native_batch_norm_legit_no_training_relu_15,(.L_x_1 - triton_poi_fused__native_batch_norm_legit_no_training_relu_15)
        .other          triton_poi_fused__native_batch_norm_legit_no_training_relu_15,@"STO_CUDA_ENTRY STV_DEFAULT"
triton_poi_fused__native_batch_norm_legit_no_training_relu_15:
.text.triton_poi_fused__native_batch_norm_legit_no_training_relu_15:
[----:B------:R-:W0:Y:S01]  /*0000*/  LDC R1, c[0x0][0x28] ;  /* 0x00000a00ff017b82 */ /* 0x000e220000000800 */
[----:B------:R-:W1:Y:S07]  /*0010*/  S2R R3, SR_CTAID.Y ;  /* 0x0000000000037919 */ /* 0x000e6e0000002600 */
[----:B------:R-:W2:Y:S01]  /*0020*/  LDC.64 R30, c[0x0][0x210] ;  /* 0x00008400ff1e7b82 */ /* 0x000ea20000000a00 */
[----:B------:R-:W-:Y:S01]  /*0030*/  ULDC.64 UR6, c[0x0][0x208] ;  /* 0x0000820000067ab9 */ /* 0x000fe20000000a00 */
[----:B------:R-:W3:Y:S01]  /*0040*/  S2R R13, SR_TID.X ;  /* 0x00000000000d7919 */ /* 0x000ee20000002100 */
[----:B------:R-:W4:Y:S05]  /*0050*/  S2R R21, SR_CTAID.X ;  /* 0x0000000000157919 */ /* 0x000f2a0000002500 */
[----:B------:R-:W5:Y:S01]  /*0060*/  LDC.64 R28, c[0x0][0x218] ;  /* 0x00008600ff1c7b82 */ /* 0x000f620000000a00 */
[----:B-1----:R-:W-:-:S02]  /*0070*/  IMAD.SHL.U32 R3, R3, 0x10, RZ ;  /* 0x0000001003037824 */ /* 0x002fc400078e00ff */
[----:B---3--:R-:W-:Y:S01]  /*0080*/  IMAD.SHL.U32 R0, R13, 0x4, RZ ;  /* 0x000000040d007824 */ /* 0x008fe200078e00ff */
[----:B------:R-:W-:-:S04]  /*0090*/  SHF.R.U32.HI R24, RZ, 0x2, R13 ;  /* 0x00000002ff187819 */ /* 0x000fc8000001160d */
[----:B------:R-:W-:Y:S02]  /*00a0*/  LOP3.LUT R2, R3, 0xc, R0, 0xf8, !PT ;  /* 0x0000000c03027812 */ /* 0x000fe400078ef800 */
[----:B------:R-:W-:Y:S02]  /*00b0*/  SGXT.U32 R24, R24, 0x6 ;  /* 0x000000061818781a */ /* 0x000fe40000000000 */
[----:B------:R-:W-:Y:S02]  /*00c0*/  SHF.R.S32.HI R5, RZ, 0x1f, R2 ;  /* 0x0000001fff057819 */ /* 0x000fe40000011402 */
[----:B------:R-:W-:Y:S02]  /*00d0*/  ISETP.GE.AND P0, PT, R2, 0x200, PT ;  /* 0x000002000200780c */ /* 0x000fe40003f06270 */
[----:B------:R-:W-:Y:S02]  /*00e0*/  LEA.HI R7, R5, R2, RZ, 0x7 ;  /* 0x0000000205077211 */ /* 0x000fe400078f38ff */
[----:B----4-:R-:W-:-:S02]  /*00f0*/  PRMT R12, R24, 0x6540, R21 ;  /* 0x00006540180c7816 */ /* 0x010fc40000000015 */
[C---:B------:R-:W-:Y:S01]  /*0100*/  LOP3.LUT R5, R7.reuse, 0xffffff80, RZ, 0xc0, !PT ;  /* 0xffffff8007057812 */ /* 0x040fe200078ec0ff */
[----:B------:R-:W-:Y:S01]  /*0110*/  IMAD.SHL.U32 R9, R7, 0x400, RZ ;  /* 0x0000040007097824 */ /* 0x000fe200078e00ff */
[C---:B------:R-:W-:Y:S02]  /*0120*/  LOP3.LUT R23, R12.reuse, 0x80, RZ, 0xfc, !PT ;  /* 0x000000800c177812 */ /* 0x040fe400078efcff */
[----:B------:R-:W-:Y:S02]  /*0130*/  CS2R R6, SRZ ;  /* 0x0000000000067805 */ /* 0x000fe4000001ff00 */
[----:B------:R-:W-:Y:S01]  /*0140*/  LOP3.LUT R11, R12, 0x40, RZ, 0xfc, !PT ;  /* 0x000000400c0b7812 */ /* 0x000fe200078efcff */
[----:B------:R-:W-:Y:S01]  /*0150*/  IMAD.IADD R2, R2, 0x1, -R5 ;  /* 0x0000000102027824 */ /* 0x000fe200078e0a05 */
[----:B------:R-:W-:Y:S02]  /*0160*/  LOP3.LUT R15, R9, 0xfffe0000, RZ, 0xc0, !PT ;  /* 0xfffe0000090f7812 */ /* 0x000fe400078ec0ff */
[----:B------:R-:W-:-:S02]  /*0170*/  CS2R R4, SRZ ;  /* 0x0000000000047805 */ /* 0x000fc4000001ff00 */
[----:B------:R-:W-:Y:S02]  /*0180*/  ISETP.LT.AND P1, PT, R12, 0x400, !P0 ;  /* 0x000004000c00780c */ /* 0x000fe40004721270 */
[----:B------:R-:W-:Y:S02]  /*0190*/  CS2R R8, SRZ ;  /* 0x0000000000087805 */ /* 0x000fe4000001ff00 */
[----:B------:R-:W-:Y:S01]  /*01a0*/  ISETP.LT.AND P3, PT, R23, 0x400, !P0 ;  /* 0x000004001700780c */ /* 0x000fe20004761270 */
[----:B------:R-:W-:Y:S01]  /*01b0*/  IMAD.IADD R15, R2, 0x1, R15 ;  /* 0x00000001020f7824 */ /* 0x000fe200078e020f */
[----:B------:R-:W-:Y:S02]  /*01c0*/  SHF.R.U32.HI R16, RZ, 0x6, R13 ;  /* 0x00000006ff107819 */ /* 0x000fe4000001160d */
[----:B------:R-:W-:Y:S01]  /*01d0*/  ISETP.LT.AND P2, PT, R11, 0x400, !P0 ;  /* 0x000004000b00780c */ /* 0x000fe20004741270 */
[C-C-:B------:R-:W-:Y:S01]  /*01e0*/  IMAD R19, R12.reuse, 0x80, R15.reuse ;  /* 0x000000800c137824 */ /* 0x140fe200078e020f */
[----:B------:R-:W-:Y:S01]  /*01f0*/  LOP3.LUT R12, R12, 0xc0, RZ, 0xfc, !PT ;  /* 0x000000c00c0c7812 */ /* 0x000fe200078efcff */
[----:B------:R-:W-:-:S02]  /*0200*/  IMAD R23, R23, 0x80, R15 ;  /* 0x0000008017177824 */ /* 0x000fc400078e020f */
[--C-:B------:R-:W-:Y:S01]  /*0210*/  IMAD R27, R11, 0x80, R15.reuse ;  /* 0x000000800b1b7824 */ /* 0x100fe200078e020f */
[C---:B------:R-:W-:Y:S01]  /*0220*/  ISETP.LT.AND P4, PT, R12.reuse, 0x400, !P0 ;  /* 0x000004000c00780c */ /* 0x040fe20004781270 */
[----:B------:R-:W-:Y:S01]  /*0230*/  IMAD R17, R12, 0x80, R15 ;  /* 0x000000800c117824 */ /* 0x000fe200078e020f */
[----:B------:R-:W-:Y:S02]  /*0240*/  CS2R R12, SRZ ;  /* 0x00000000000c7805 */ /* 0x000fe4000001ff00 */
[----:B------:R-:W-:Y:S01]  /*0250*/  CS2R R14, SRZ ;  /* 0x00000000000e7805 */ /* 0x000fe2000001ff00 */
[--C-:B--2---:R-:W-:Y:S01]  /*0260*/  IMAD.WIDE R18, R19, 0x4, R30.reuse ;  /* 0x0000000413127825 */ /* 0x104fe200078e021e */
[----:B------:R-:W-:Y:S02]  /*0270*/  SGXT.U32 R16, R16, 0x2 ;  /* 0x000000021010781a */ /* 0x000fe40000000000 */
[----:B------:R-:W-:Y:S02]  /*0280*/  CS2R R10, SRZ ;  /* 0x00000000000a7805 */ /* 0x000fe4000001ff00 */
[----:B------:R-:W-:Y:S01]  /*0290*/  LOP3.LUT R0, R0, 0xfc, RZ, 0xc0, !PT ;  /* 0x000000fc00007812 */ /* 0x000fe200078ec0ff */
[----:B------:R-:W-:Y:S01]  /*02a0*/  IMAD.WIDE R22, R23, 0x4, R30 ;  /* 0x0000000417167825 */ /* 0x000fe200078e021e */
[----:B------:R1:W2:Y:S01]  /*02b0*/  @P1 LDG.E.EL.128 R4, desc[UR6][R18.64] ;  /* 0x0000000612041981 */ /* 0x0002a2000c2e1d00 */
[----:B------:R-:W-:-:S02]  /*02c0*/  LOP3.LUT R3, R16, R3, RZ, 0xfc, !PT ;  /* 0x0000000310037212 */ /* 0x000fc400078efcff */
[----:B------:R-:W-:Y:S01]  /*02d0*/  IMAD.WIDE R26, R27, 0x4, R30 ;  /* 0x000000041b1a7825 */ /* 0x000fe200078e021e */
[----:B------:R3:W4:Y:S01]  /*02e0*/  @P3 LDG.E.EL.128 R12, desc[UR6][R22.64] ;  /* 0x00000006160c3981 */ /* 0x000722000c2e1d00 */
[----:B------:R-:W-:Y:S02]  /*02f0*/  PRMT R0, R0, 0x6540, R21 ;  /* 0x0000654000007816 */ /* 0x000fe40000000015 */
[----:B------:R-:W-:Y:S01]  /*0300*/  CS2R R20, SRZ ;  /* 0x0000000000147805 */ /* 0x000fe2000001ff00 */
[----:B------:R-:W-:Y:S01]  /*0310*/  IMAD.WIDE R30, R17, 0x4, R30 ;  /* 0x00000004111e7825 */ /* 0x000fe200078e021e */
[----:B------:R-:W-:Y:S01]  /*0320*/  CS2R R16, SRZ ;  /* 0x0000000000107805 */ /* 0x000fe2000001ff00 */
[----:B------:R3:W2:Y:S01]  /*0330*/  @P2 LDG.E.EL.128 R8, desc[UR6][R26.64] ;  /* 0x000000061a082981 */ /* 0x0006a2000c2e1d00 */
[----:B-1----:R-:W-:Y:S01]  /*0340*/  CS2R R18, SRZ ;  /* 0x0000000000127805 */ /* 0x002fe2000001ff00 */
[----:B-----5:R-:W-:Y:S01]  /*0350*/  IMAD.WIDE R28, R2, 0x4, R28 ;  /* 0x00000004021c7825 */ /* 0x020fe200078e021c */
[----:B---3--:R-:W-:-:S04]  /*0360*/  CS2R R22, SRZ ;  /* 0x0000000000167805 */ /* 0x008fc8000001ff00 */
[----:B------:R-:W3:Y:S01]  /*0370*/  @P4 LDG.E.EL.128 R16, desc[UR6][R30.64] ;  /* 0x000000061e104981 */ /* 0x000ee2000c2e1d00 */
[----:B0-----:R-:W0:Y:S03]  /*0380*/  LDC.64 R26, c[0x0][0x220] ;  /* 0x00008800ff1a7b82 */ /* 0x001e260000000a00 */
[----:B------:R-:W2:Y:S01]  /*0390*/  @!P0 LDG.E.EL.128 R20, desc[UR6][R28.64] ;  /* 0x000000061c148981 */ /* 0x000ea2000c2e1d00 */
[----:B0-----:R-:W-:-:S04]  /*03a0*/  IMAD.WIDE R26, R2, 0x4, R26 ;  /* 0x00000004021a7825 */ /* 0x001fc800078e021a */
[C---:B--2---:R-:W-:Y:S01]  /*03b0*/  FADD R4, -R20.reuse, R4 ;  /* 0x0000000414047221 */ /* 0x044fe20000000100 */
[C---:B------:R-:W-:Y:S01]  /*03c0*/  FADD R25, -R20.reuse, R8 ;  /* 0x0000000814197221 */ /* 0x040fe20000000100 */
[C---:B----4-:R-:W-:Y:S01]  /*03d0*/  FADD R12, -R20.reuse, R12 ;  /* 0x0000000c140c7221 */ /* 0x050fe20000000100 */
[----:B---3--:R-:W-:Y:S01]  /*03e0*/  FADD R16, -R20, R16 ;  /* 0x0000001014107221 */ /* 0x008fe20000000100 */
[C---:B------:R-:W-:Y:S01]  /*03f0*/  FADD R5, -R21.reuse, R5 ;  /* 0x0000000515057221 */ /* 0x040fe20000000100 */
[C---:B------:R-:W-:Y:S01]  /*0400*/  FADD R20, -R21.reuse, R9 ;  /* 0x0000000915147221 */ /* 0x040fe20000000100 */
[C---:B------:R-:W-:Y:S01]  /*0410*/  FADD R13, -R21.reuse, R13 ;  /* 0x0000000d150d7221 */ /* 0x040fe20000000100 */
[----:B------:R-:W-:Y:S01]  /*0420*/  FADD R17, -R21, R17 ;  /* 0x0000001115117221 */ /* 0x000fe20000000100 */
[C---:B------:R-:W-:Y:S01]  /*0430*/  FADD R6, -R22.reuse, R6 ;  /* 0x0000000616067221 */ /* 0x040fe20000000100 */
[C---:B------:R-:W-:Y:S01]  /*0440*/  FADD R21, -R22.reuse, R10 ;  /* 0x0000000a16157221 */ /* 0x040fe20000000100 */
[C---:B------:R-:W-:Y:S01]  /*0450*/  FADD R14, -R22.reuse, R14 ;  /* 0x0000000e160e7221 */ /* 0x040fe20000000100 */
[----:B------:R-:W-:Y:S01]  /*0460*/  FADD R18, -R22, R18 ;  /* 0x0000001216127221 */ /* 0x000fe20000000100 */
[C---:B------:R-:W-:Y:S01]  /*0470*/  FADD R22, -R23.reuse, R7 ;  /* 0x0000000717167221 */ /* 0x040fe20000000100 */
[----:B------:R-:W-:Y:S01]  /*0480*/  FADD R7, -R23, R11 ;  /* 0x0000000b17077221 */ /* 0x000fe20000000100 */
[----:B------:R-:W-:-:S02]  /*0490*/  CS2R R8, SRZ ;  /* 0x0000000000087805 */ /* 0x000fc4000001ff00 */
[----:B------:R-:W-:-:S06]  /*04a0*/  CS2R R10, SRZ ;  /* 0x00000000000a7805 */ /* 0x000fcc000001ff00 */
[----:B------:R-:W2:Y:S01]  /*04b0*/  @!P0 LDG.E.EL.128 R8, desc[UR6][R26.64] ;  /* 0x000000061a088981 */ /* 0x000ea2000c2e1d00 */
[C---:B------:R-:W-:Y:S01]  /*04c0*/  FADD R15, -R23.reuse, R15 ;  /* 0x0000000f170f7221 */ /* 0x040fe20000000100 */
[----:B------:R-:W-:Y:S01]  /*04d0*/  FADD R19, -R23, R19 ;  /* 0x0000001317137221 */ /* 0x000fe20000000100 */
[----:B--2---:R-:W-:-:S04]  /*04e0*/  FADD R30, R8, 9.9999997473787516356e-06 ;  /* 0x3727c5ac081e7421 */ /* 0x004fc80000000000 */
[----:B------:R0:W1:Y:S01]  /*04f0*/  MUFU.SQRT R8, R30 ;  /* 0x0000001e00087308 */ /* 0x0000620000002000 */
[----:B------:R-:W-:Y:S01]  /*0500*/  FADD R23, R10, 9.9999997473787516356e-06 ;  /* 0x3727c5ac0a177421 */ /* 0x000fe20000000000 */
[----:B------:R-:W-:Y:S01]  /*0510*/  FADD R9, R9, 9.9999997473787516356e-06 ;  /* 0x3727c5ac09097421 */ /* 0x000fe20000000000 */
[----:B------:R-:W-:-:S05]  /*0520*/  FADD R11, R11, 9.9999997473787516356e-06 ;  /* 0x3727c5ac0b0b7421 */ /* 0x000fca0000000000 */
[----:B------:R-:W2:Y:S01]  /*0530*/  MUFU.SQRT R28, R9 ;  /* 0x00000009001c7308 */ /* 0x000ea20000002000 */
[----:B0-----:R-:W0:Y:S01]  /*0540*/  LDC.64 R30, c[0x0][0x230] ;  /* 0x00008c00ff1e7b82 */ /* 0x001e220000000a00 */
[----:B-1----:R-:W-:-:S06]  /*0550*/  FSETP.GT.AND P6, PT, R8, 8.50705917302346158658e+37, PT ;  /* 0x7e8000000800780b */ /* 0x002fcc0003fc4000 */
[----:B------:R-:W1:Y:S01]  /*0560*/  MUFU.SQRT R29, R11 ;  /* 0x0000000b001d7308 */ /* 0x000e620000002000 */
[----:B------:R-:W-:-:S07]  /*0570*/  FSETP.GEU.AND P1, PT, R8, 1.175494350822287508e-38, PT ;  /* 0x008000000800780b */ /* 0x000fce0003f2e000 */
[----:B------:R-:W3:Y:S01]  /*0580*/  MUFU.SQRT R23, R23 ;  /* 0x0000001700177308 */ /* 0x000ee20000002000 */
[----:B------:R-:W-:Y:S01]  /*0590*/  IMAD.MOV.U32 R10, RZ, RZ, 0x3e800000 ;  /* 0x3e800000ff0a7424 */ /* 0x000fe200078e00ff */
[----:B--2---:R-:W-:Y:S01]  /*05a0*/  FSETP.GT.AND P2, PT, R28, 8.50705917302346158658e+37, PT ;  /* 0x7e8000001c00780b */ /* 0x004fe20003f44000 */
[----:B------:R-:W-:-:S03]  /*05b0*/  @P6 FMUL R8, R8, 0.25 ;  /* 0x3e80000008086820 */ /* 0x000fc60000400000 */
[----:B------:R-:W-:Y:S02]  /*05c0*/  FSEL R26, R10, 1, P6 ;  /* 0x3f8000000a1a7808 */ /* 0x000fe40003000000 */
[C---:B-1----:R-:W-:Y:S01]  /*05d0*/  FSETP.GT.AND P6, PT, R29.reuse, 8.50705917302346158658e+37, PT ;  /* 0x7e8000001d00780b */ /* 0x042fe20003fc4000 */
[----:B------:R-:W-:Y:S01]  /*05e0*/  @!P1 FMUL R8, R8, 16777216 ;  /* 0x4b80000008089820 */ /* 0x000fe20000400000 */
[----:B------:R-:W-:Y:S01]  /*05f0*/  FSETP.GEU.AND P3, PT, R28, 1.175494350822287508e-38, PT ;  /* 0x008000001c00780b */ /* 0x000fe20003f6e000 */
[----:B------:R-:W-:Y:S01]  /*0600*/  @!P1 FMUL R26, R26, 16777216 ;  /* 0x4b8000001a1a9820 */ /* 0x000fe20000400000 */
[----:B------:R-:W-:Y:S02]  /*0610*/  FSETP.GEU.AND P1, PT, R29, 1.175494350822287508e-38, PT ;  /* 0x008000001d00780b */ /* 0x000fe40003f2e000 */
[C---:B---3--:R-:W-:Y:S02]  /*0620*/  FSETP.GT.AND P4, PT, R23.reuse, 8.50705917302346158658e+37, PT ;  /* 0x7e8000001700780b */ /* 0x048fe40003f84000 */
[----:B------:R-:W-:Y:S01]  /*0630*/  FSETP.GEU.AND P5, PT, R23, 1.175494350822287508e-38, PT ;  /* 0x008000001700780b */ /* 0x000fe20003fae000 */
[----:B------:R-:W1:Y:S01]  /*0640*/  MUFU.RCP R9, R8 ;  /* 0x0000000800097308 */ /* 0x000e620000001000 */
[----:B------:R-:W-:-:S03]  /*0650*/  @P2 FMUL R28, R28, 0.25 ;  /* 0x3e8000001c1c2820 */ /* 0x000fc60000400000 */
[----:B------:R-:W-:Y:S02]  /*0660*/  @P6 FMUL R29, R29, 0.25 ;  /* 0x3e8000001d1d6820 */ /* 0x000fe40000400000 */
[----:B------:R-:W-:Y:S02]  /*0670*/  @!P3 FMUL R28, R28, 16777216 ;  /* 0x4b8000001c1cb820 */ /* 0x000fe40000400000 */
[----:B------:R-:W-:Y:S02]  /*0680*/  @!P1 FMUL R29, R29, 16777216 ;  /* 0x4b8000001d1d9820 */ /* 0x000fe40000400000 */
[----:B------:R-:W-:-:S04]  /*0690*/  @P4 FMUL R23, R23, 0.25 ;  /* 0x3e80000017174820 */ /* 0x000fc80000400000 */
[----:B------:R-:W-:Y:S01]  /*06a0*/  @!P5 FMUL R23, R23, 16777216 ;  /* 0x4b8000001717d820 */ /* 0x000fe20000400000 */
[----:B------:R-:W2:Y:S01]  /*06b0*/  MUFU.RCP R28, R28 ;  /* 0x0000001c001c7308 */ /* 0x000ea20000001000 */
[----:B-1----:R-:W-:Y:S01]  /*06c0*/  FMUL R9, R9, R26 ;  /* 0x0000001a09097220 */ /* 0x002fe20000400000 */
[----:B------:R-:W-:-:S06]  /*06d0*/  FSEL R11, R10, 1, P2 ;  /* 0x3f8000000a0b7808 */ /* 0x000fcc0001000000 */
[----:B------:R-:W1:Y:S01]  /*06e0*/  MUFU.RCP R27, R23 ;  /* 0x00000017001b7308 */ /* 0x000e620000001000 */
[C---:B------:R-:W-:Y:S02]  /*06f0*/  FSEL R26, R10.reuse, 1, P4 ;  /* 0x3f8000000a1a7808 */ /* 0x040fe40002000000 */
[----:B------:R-:W-:-:S05]  /*0700*/  FSEL R10, R10, 1, P6 ;  /* 0x3f8000000a0a7808 */ /* 0x000fca0003000000 */
[----:B------:R-:W3:Y:S01]  /*0710*/  MUFU.RCP R29, R29 ;  /* 0x0000001d001d7308 */ /* 0x000ee20000001000 */
[----:B------:R-:W-:Y:S01]  /*0720*/  @!P3 FMUL R11, R11, 16777216 ;  /* 0x4b8000000b0bb820 */ /* 0x000fe20000400000 */
[----:B------:R-:W-:Y:S01]  /*0730*/  @!P5 FMUL R26, R26, 16777216 ;  /* 0x4b8000001a1ad820 */ /* 0x000fe20000400000 */
[----:B------:R-:W-:Y:S02]  /*0740*/  @!P1 FMUL R10, R10, 16777216 ;  /* 0x4b8000000a0a9820 */ /* 0x000fe40000400000 */
[----:B--2---:R-:W-:Y:S01]  /*0750*/  FMUL R8, R28, R11 ;  /* 0x0000000b1c087220 */ /* 0x004fe20000400000 */
[----:B-1----:R-:W-:Y:S01]  /*0760*/  FMUL R27, R27, R26 ;  /* 0x0000001a1b1b7220 */ /* 0x002fe20000400000 */
[----:B---3--:R-:W-:Y:S02]  /*0770*/  FMUL R26, R29, R10 ;  /* 0x0000000a1d1a7220 */ /* 0x008fe40000400000 */
[----:B------:R-:W1:Y:S01]  /*0780*/  LDC.64 R10, c[0x0][0x228] ;  /* 0x00008a00ff0a7b82 */ /* 0x000e620000000a00 */
[C---:B------:R-:W-:Y:S01]  /*0790*/  FMUL R18, R27.reuse, R18 ;  /* 0x000000121b127220 */ /* 0x040fe20000400000 */
[C---:B------:R-:W-:Y:S01]  /*07a0*/  FMUL R19, R26.reuse, R19 ;  /* 0x000000131a137220 */ /* 0x040fe20000400000 */
[C---:B------:R-:W-:Y:S01]  /*07b0*/  FMUL R23, R26.reuse, R15 ;  /* 0x0000000f1a177220 */ /* 0x040fe20000400000 */
[C---:B------:R-:W-:Y:S01]  /*07c0*/  FMUL R7, R26.reuse, R7 ;  /* 0x000000071a077220 */ /* 0x040fe20000400000 */
[----:B------:R-:W-:Y:S01]  /*07d0*/  FMUL R22, R26, R22 ;  /* 0x000000161a167220 */ /* 0x000fe20000400000 */
[C---:B------:R-:W-:Y:S01]  /*07e0*/  FMUL R26, R27.reuse, R14 ;  /* 0x0000000e1b1a7220 */ /* 0x040fe20000400000 */
[C---:B------:R-:W-:Y:S01]  /*07f0*/  FMUL R21, R27.reuse, R21 ;  /* 0x000000151b157220 */ /* 0x040fe20000400000 */
[----:B------:R-:W-:Y:S01]  /*0800*/  FMUL R6, R27, R6 ;  /* 0x000000061b067220 */ /* 0x000fe20000400000 */
        /* <DEDUP_REMOVED lines=8> */
[----:B------:R-:W-:Y:S01]  /*0890*/  CS2R R8, SRZ ;  /* 0x0000000000087805 */ /* 0x000fe2000001ff00 */
[----:B-1----:R-:W-:Y:S01]  /*08a0*/  IMAD.WIDE R12, R2, 0x4, R10 ;  /* 0x00000004020c7825 */ /* 0x002fe200078e020a */
[----:B------:R-:W-:-:S02]  /*08b0*/  CS2R R10, SRZ ;  /* 0x00000000000a7805 */ /* 0x000fc4000001ff00 */
[----:B------:R-:W-:Y:S01]  /*08c0*/  CS2R R14, SRZ ;  /* 0x00000000000e7805 */ /* 0x000fe2000001ff00 */
[----:B0-----:R-:W-:-:S03]  /*08d0*/  IMAD.WIDE R30, R2, 0x4, R30 ;  /* 0x00000004021e7825 */ /* 0x001fc600078e021e */
[----:B------:R0:W2:Y:S02]  /*08e0*/  @!P0 LDG.E.EL.128 R8, desc[UR6][R12.64] ;  /* 0x000000060c088981 */ /* 0x0000a4000c2e1d00 */
[----:B0-----:R-:W-:-:S06]  /*08f0*/  CS2R R12, SRZ ;  /* 0x00000000000c7805 */ /* 0x001fcc000001ff00 */
[----:B------:R-:W2:Y:S01]  /*0900*/  @!P0 LDG.E.EL.128 R12, desc[UR6][R30.64] ;  /* 0x000000061e0c8981 */ /* 0x000ea2000c2e1d00 */
[----:B------:R-:W0:Y:S01]  /*0910*/  S2R R2, SR_TID.X ;  /* 0x0000000000027919 */ /* 0x000e220000002100 */
[----:B------:R-:W1:Y:S01]  /*0920*/  S2UR UR5, SR_CgaCtaId ;  /* 0x00000000000579c3 */ /* 0x000e620000008800 */
[----:B------:R-:W-:Y:S02]  /*0930*/  UMOV UR4, 0x400 ;  /* 0x0000040000047882 */ /* 0x000fe40000000000 */
[----:B-1----:R-:W-:Y:S01]  /*0940*/  UPRMT UR4, UR5, 0x654, UR4 ;  /* 0x0000065405047896 */ /* 0x002fe20008000004 */
[-CC-:B--2---:R-:W-:Y:S01]  /*0950*/  FFMA R5, R5, R9.reuse, R13.reuse ;  /* 0x0000000905057223 */ /* 0x184fe2000000000d */
[-CC-:B------:R-:W-:Y:S01]  /*0960*/  FFMA R20, R20, R9.reuse, R13.reuse ;  /* 0x0000000914147223 */ /* 0x180fe2000000000d */
[-CC-:B------:R-:W-:Y:S01]  /*0970*/  FFMA R27, R27, R9.reuse, R13.reuse ;  /* 0x000000091b1b7223 */ /* 0x180fe2000000000d */
[----:B------:R-:W-:Y:S01]  /*0980*/  FFMA R17, R17, R9, R13 ;  /* 0x0000000911117223 */ /* 0x000fe2000000000d */
[----:B0-----:R-:W-:-:S02]  /*0990*/  IMAD.SHL.U32 R9, R2, 0x400, RZ ;  /* 0x0000040002097824 */ /* 0x001fc400078e00ff */
[-CC-:B------:R-:W-:Y:S01]  /*09a0*/  FFMA R6, R6, R10.reuse, R14.reuse ;  /* 0x0000000a06067223 */ /* 0x180fe2000000000e */
[-CC-:B------:R-:W-:Y:S02]  /*09b0*/  FFMA R21, R21, R10.reuse, R14.reuse ;  /* 0x0000000a15157223 */ /* 0x180fe4000000000e */
[----:B------:R-:W-:Y:S01]  /*09c0*/  LOP3.LUT R9, R9, 0xc00, RZ, 0xc0, !PT ;  /* 0x00000c0009097812 */ /* 0x000fe200078ec0ff */
[-CC-:B------:R-:W-:Y:S01]  /*09d0*/  FFMA R26, R26, R10.reuse, R14.reuse ;  /* 0x0000000a1a1a7223 */ /* 0x180fe2000000000e */
[----:B------:R-:W-:Y:S01]  /*09e0*/  FFMA R18, R18, R10, R14 ;  /* 0x0000000a12127223 */ /* 0x000fe2000000000e */
[-CC-:B------:R-:W-:Y:S01]  /*09f0*/  FFMA R22, R22, R11.reuse, R15.reuse ;  /* 0x0000000b16167223 */ /* 0x180fe2000000000f */
[----:B------:R-:W-:Y:S01]  /*0a00*/  LOP3.LUT R10, R9, 0x200, RZ, 0xfc, !PT ;  /* 0x00000200090a7812 */ /* 0x000fe200078efcff */
[-CC-:B------:R-:W-:Y:S01]  /*0a10*/  FFMA R4, R4, R8.reuse, R12.reuse ;  /* 0x0000000804047223 */ /* 0x180fe2000000000c */
[-CC-:B------:R-:W-:Y:S01]  /*0a20*/  FFMA R25, R25, R8.reuse, R12.reuse ;  /* 0x0000000819197223 */ /* 0x180fe2000000000c */
[-CC-:B------:R-:W-:Y:S01]  /*0a30*/  FFMA R28, R28, R8.reuse, R12.reuse ;  /* 0x000000081c1c7223 */ /* 0x180fe2000000000c */
[----:B------:R-:W-:Y:S01]  /*0a40*/  FFMA R16, R16, R8, R12 ;  /* 0x0000000810107223 */ /* 0x000fe2000000000c */
[----:B------:R-:W-:Y:S01]  /*0a50*/  LOP3.LUT R8, R9, 0x100, RZ, 0xfc, !PT ;  /* 0x0000010009087812 */ /* 0x000fe200078efcff */
[-CC-:B------:R-:W-:Y:S01]  /*0a60*/  FFMA R7, R7, R11.reuse, R15.reuse ;  /* 0x0000000b07077223 */ /* 0x180fe2000000000f */
[----:B------:R-:W-:Y:S01]  /*0a70*/  LOP3.LUT R24, R9, R24, RZ, 0xfc, !PT ;  /* 0x0000001809187212 */ /* 0x000fe200078efcff */
[-CC-:B------:R-:W-:Y:S01]  /*0a80*/  FFMA R23, R23, R11.reuse, R15.reuse ;  /* 0x0000000b17177223 */ /* 0x180fe2000000000f */
[----:B------:R-:W-:Y:S01]  /*0a90*/  LOP3.LUT R12, R9, 0x300, RZ, 0xfc, !PT ;  /* 0x00000300090c7812 */ /* 0x000fe200078efcff */
[----:B------:R-:W-:Y:S01]  /*0aa0*/  FFMA R19, R19, R11, R15 ;  /* 0x0000000b13137223 */ /* 0x000fe2000000000f */
[----:B------:R-:W-:-:S02]  /*0ab0*/  LEA.HI R13, R10, UR4, RZ, 0x1a ;  /* 0x000000040a0d7c11 */ /* 0x000fc4000f8fd0ff */
[----:B------:R-:W-:Y:S02]  /*0ac0*/  FSETP.GEU.AND P0, PT, R22, RZ, PT ;  /* 0x000000ff1600720b */ /* 0x000fe40003f0e000 */
[----:B------:R-:W-:Y:S02]  /*0ad0*/  LEA.HI R9, R9, UR4, RZ, 0x1a ;  /* 0x0000000409097c11 */ /* 0x000fe4000f8fd0ff */
[----:B------:R-:W-:Y:S02]  /*0ae0*/  LEA.HI R11, R8, UR4, RZ, 0x1a ;  /* 0x00000004080b7c11 */ /* 0x000fe4000f8fd0ff */
[----:B------:R-:W-:Y:S02]  /*0af0*/  FSETP.GEU.AND P3, PT, R4, RZ, PT ;  /* 0x000000ff0400720b */ /* 0x000fe40003f6e000 */
[----:B------:R-:W-:Y:S01]  /*0b00*/  FSETP.GEU.AND P2, PT, R5, RZ, PT ;  /* 0x000000ff0500720b */ /* 0x000fe20003f4e000 */
[----:B------:R-:W-:Y:S01]  /*0b10*/  IMAD R8, R24, 0x4, R13 ;  /* 0x0000000418087824 */ /* 0x000fe200078e020d */
[----:B------:R-:W-:-:S02]  /*0b20*/  FSETP.GEU.AND P1, PT, R6, RZ, PT ;  /* 0x000000ff0600720b */ /* 0x000fc40003f2e000 */
[----:B------:R-:W-:Y:S01]  /*0b30*/  FSEL R22, R22, RZ, P0 ;  /* 0x000000ff16167208 */ /* 0x000fe20000000000 */
[C---:B------:R-:W-:Y:S01]  /*0b40*/  IMAD R10, R24.reuse, 0x4, R9 ;  /* 0x00000004180a7824 */ /* 0x040fe200078e0209 */
[----:B------:R-:W-:Y:S01]  /*0b50*/  FSETP.GEU.AND P0, PT, R25, RZ, PT ;  /* 0x000000ff1900720b */ /* 0x000fe20003f0e000 */
[----:B------:R-:W-:Y:S01]  /*0b60*/  IMAD R11, R24, 0x4, R11 ;  /* 0x00000004180b7824 */ /* 0x000fe200078e020b */
[----:B------:R-:W-:Y:S02]  /*0b70*/  FSEL R13, R4, RZ, P3 ;  /* 0x000000ff040d7208 */ /* 0x000fe40001800000 */
[----:B------:R-:W-:Y:S02]  /*0b80*/  FSEL R4, R5, RZ, P2 ;  /* 0x000000ff05047208 */ /* 0x000fe40001000000 */
[----:B------:R-:W-:Y:S02]  /*0b90*/  FSEL R5, R6, RZ, P1 ;  /* 0x000000ff06057208 */ /* 0x000fe40000800000 */
[----:B------:R-:W-:-:S02]  /*0ba0*/  LEA.HI R15, R12, UR4, RZ, 0x1a ;  /* 0x000000040c0f7c11 */ /* 0x000fc4000f8fd0ff */
[----:B------:R-:W-:Y:S02]  /*0bb0*/  FSETP.GEU.AND P1, PT, R7, RZ, PT ;  /* 0x000000ff0700720b */ /* 0x000fe40003f2e000 */
[----:B------:R-:W-:Y:S01]  /*0bc0*/  FSEL R25, R25, RZ, P0 ;  /* 0x000000ff19197208 */ /* 0x000fe20000000000 */
[----:B------:R-:W-:Y:S01]  /*0bd0*/  STS [R10], R13 ;  /* 0x0000000d0a007388 */ /* 0x000fe20000000800 */
[----:B------:R-:W-:Y:S02]  /*0be0*/  FSETP.GEU.AND P0, PT, R28, RZ, PT ;  /* 0x000000ff1c00720b */ /* 0x000fe40003f0e000 */
[----:B------:R-:W-:Y:S01]  /*0bf0*/  FSETP.GEU.AND P3, PT, R20, RZ, PT ;  /* 0x000000ff1400720b */ /* 0x000fe20003f6e000 */
[----:B------:R0:W-:Y:S01]  /*0c00*/  STS [R11+0x400], R4 ;  /* 0x000400040b007388 */ /* 0x0001e20000000800 */
[----:B------:R-:W-:Y:S01]  /*0c10*/  FSETP.GEU.AND P2, PT, R21, RZ, PT ;  /* 0x000000ff1500720b */ /* 0x000fe20003f4e000 */
[----:B------:R-:W-:Y:S02]  /*0c20*/  IMAD R9, R24, 0x4, R15 ;  /* 0x0000000418097824 */ /* 0x000fe400078e020f */
[----:B------:R1:W-:Y:S01]  /*0c30*/  STS [R8+0x800], R5 ;  /* 0x0008000508007388 */ /* 0x0003e20000000800 */
[----:B------:R-:W-:-:S02]  /*0c40*/  FSEL R20, R20, RZ, P3 ;  /* 0x000000ff14147208 */ /* 0x000fc40001800000 */
[----:B0-----:R-:W-:Y:S02]  /*0c50*/  FSEL R4, R7, RZ, P1 ;  /* 0x000000ff07047208 */ /* 0x001fe40000800000 */
[----:B------:R-:W-:Y:S02]  /*0c60*/  FSETP.GEU.AND P1, PT, R27, RZ, PT ;  /* 0x000000ff1b00720b */ /* 0x000fe40003f2e000 */
[----:B-1----:R-:W-:Y:S02]  /*0c70*/  FSEL R5, R28, RZ, P0 ;  /* 0x000000ff1c057208 */ /* 0x002fe40000000000 */
[----:B------:R-:W-:Y:S02]  /*0c80*/  FSETP.GEU.AND P0, PT, R26, RZ, PT ;  /* 0x000000ff1a00720b */ /* 0x000fe40003f0e000 */
[----:B------:R-:W-:Y:S01]  /*0c90*/  FSEL R21, R21, RZ, P2 ;  /* 0x000000ff15157208 */ /* 0x000fe20001000000 */
[----:B------:R-:W-:Y:S01]  /*0ca0*/  STS [R9+0xc00], R22 ;  /* 0x000c001609007388 */ /* 0x000fe20000000800 */
[----:B------:R-:W-:-:S02]  /*0cb0*/  FSEL R6, R27, RZ, P1 ;  /* 0x000000ff1b067208 */ /* 0x000fc40000800000 */
[----:B------:R-:W-:Y:S01]  /*0cc0*/  FSETP.GEU.AND P1, PT, R16, RZ, PT ;  /* 0x000000ff1000720b */ /* 0x000fe20003f2e000 */
[----:B------:R-:W-:Y:S01]  /*0cd0*/  STS [R10+0x100], R25 ;  /* 0x000100190a007388 */ /* 0x000fe20000000800 */
[----:B------:R-:W-:Y:S02]  /*0ce0*/  FSEL R7, R26, RZ, P0 ;  /* 0x000000ff1a077208 */ /* 0x000fe40000000000 */
[----:B------:R-:W-:Y:S01]  /*0cf0*/  FSETP.GEU.AND P0, PT, R17, RZ, PT ;  /* 0x000000ff1100720b */ /* 0x000fe20003f0e000 */
[----:B------:R-:W-:Y:S01]  /*0d00*/  STS [R11+0x500], R20 ;  /* 0x000500140b007388 */ /* 0x000fe20000000800 */
[----:B------:R-:W-:Y:S02]  /*0d10*/  FSETP.GEU.AND P2, PT, R23, RZ, PT ;  /* 0x000000ff1700720b */ /* 0x000fe40003f4e000 */
[----:B------:R-:W-:Y:S01]  /*0d20*/  FSEL R13, R16, RZ, P1 ;  /* 0x000000ff100d7208 */ /* 0x000fe20000800000 */
[----:B------:R-:W-:Y:S01]  /*0d30*/  STS [R8+0x900], R21 ;  /* 0x0009001508007388 */ /* 0x000fe20000000800 */
[----:B------:R-:W-:-:S03]  /*0d40*/  FSETP.GEU.AND P1, PT, R18, RZ, PT ;  /* 0x000000ff1200720b */ /* 0x000fc60003f2e000 */
[----:B------:R0:W-:Y:S01]  /*0d50*/  STS [R9+0xd00], R4 ;  /* 0x000d000409007388 */ /* 0x0001e20000000800 */
[----:B------:R-:W-:Y:S01]  /*0d60*/  FSEL R12, R23, RZ, P2 ;  /* 0x000000ff170c7208 */ /* 0x000fe20001000000 */
[----:B------:R-:W-:Y:S02]  /*0d70*/  IMAD.SHL.U32 R15, R2, 0x4, RZ ;  /* 0x00000004020f7824 */ /* 0x000fe400078e00ff */
[----:B------:R1:W-:Y:S01]  /*0d80*/  STS [R10+0x200], R5 ;  /* 0x000200050a007388 */ /* 0x0003e20000000800 */
[----:B0-----:R-:W-:Y:S02]  /*0d90*/  FSEL R4, R17, RZ, P0 ;  /* 0x000000ff11047208 */ /* 0x001fe40000000000 */
[----:B------:R-:W-:Y:S01]  /*0da0*/  FSETP.GEU.AND P0, PT, R19, RZ, PT ;  /* 0x000000ff1300720b */ /* 0x000fe20003f0e000 */
[----:B------:R0:W-:Y:S01]  /*0db0*/  STS [R11+0x600], R6 ;  /* 0x000600060b007388 */ /* 0x0001e20000000800 */
[----:B-1----:R-:W-:-:S03]  /*0dc0*/  FSEL R5, R18, RZ, P1 ;  /* 0x000000ff12057208 */ /* 0x002fc60000800000 */
[----:B------:R1:W-:Y:S04]  /*0dd0*/  STS [R8+0xa00], R7 ;  /* 0x000a000708007388 */ /* 0x0003e80000000800 */
[----:B------:R-:W-:Y:S01]  /*0de0*/  STS [R9+0xe00], R12 ;  /* 0x000e000c09007388 */ /* 0x000fe20000000800 */
[----:B0-----:R-:W-:-:S03]  /*0df0*/  FSEL R6, R19, RZ, P0 ;  /* 0x000000ff13067208 */ /* 0x001fc60000000000 */
[----:B------:R-:W-:Y:S01]  /*0e00*/  STS [R10+0x300], R13 ;  /* 0x0003000d0a007388 */ /* 0x000fe20000000800 */
[----:B------:R-:W-:-:S03]  /*0e10*/  LOP3.LUT R2, R15, 0x3fc, RZ, 0xc0, !PT ;  /* 0x000003fc0f027812 */ /* 0x000fc600078ec0ff */
[----:B------:R0:W-:Y:S04]  /*0e20*/  STS [R11+0x700], R4 ;  /* 0x000700040b007388 */ /* 0x0001e80000000800 */
[----:B------:R-:W-:Y:S04]  /*0e30*/  STS [R8+0xb00], R5 ;  /* 0x000b000508007388 */ /* 0x000fe80000000800 */
[----:B------:R-:W-:Y:S01]  /*0e40*/  STS [R9+0xf00], R6 ;  /* 0x000f000609007388 */ /* 0x000fe20000000800 */
[C---:B-1----:R-:W-:Y:S02]  /*0e50*/  LOP3.LUT R7, R2.reuse, 0x400, RZ, 0xfc, !PT ;  /* 0x0000040002077812 */ /* 0x042fe400078efcff */
[----:B------:R-:W-:-:S02]  /*0e60*/  LOP3.LUT R14, R2, 0x800, RZ, 0xfc, !PT ;  /* 0x00000800020e7812 */ /* 0x000fc400078efcff */
[----:B------:R-:W-:Y:S02]  /*0e70*/  SHF.R.U32.HI R16, RZ, 0x8, R15 ;  /* 0x00000008ff107819 */ /* 0x000fe4000001160f */
[----:B------:R-:W-:Y:S02]  /*0e80*/  SHF.R.U32.HI R7, RZ, 0x6, R7 ;  /* 0x00000006ff077819 */ /* 0x000fe40000011607 */
[----:B------:R-:W-:Y:S02]  /*0e90*/  SHF.R.U32.HI R14, RZ, 0x6, R14 ;  /* 0x00000006ff0e7819 */ /* 0x000fe4000001160e */
[----:B0-----:R-:W-:Y:S02]  /*0ea0*/  SGXT.U32 R4, R16, 0x2 ;  /* 0x000000021004781a */ /* 0x001fe40000000000 */
[----:B------:R-:W-:Y:S01]  /*0eb0*/  LOP3.LUT R10, R7, 0x1c, RZ, 0xc0, !PT ;  /* 0x0000001c070a7812 */ /* 0x000fe200078ec0ff */
[----:B------:R-:W0:Y:S01]  /*0ec0*/  LDC.64 R16, c[0x0][0x238] ;  /* 0x00008e00ff107b82 */ /* 0x000e220000000a00 */
[----:B------:R-:W-:-:S02]  /*0ed0*/  LOP3.LUT R14, R14, 0x2c, RZ, 0xc0, !PT ;  /* 0x0000002c0e0e7812 */ /* 0x000fc400078ec0ff */
[----:B------:R-:W-:Y:S02]  /*0ee0*/  LOP3.LUT R7, R4, 0x3fc, R15, 0xf8, !PT ;  /* 0x000003fc04077812 */ /* 0x000fe400078ef80f */
[----:B------:R-:W-:Y:S01]  /*0ef0*/  LEA R11, R4, UR4, 0x2 ;  /* 0x00000004040b7c11 */ /* 0x000fe2000f8e10ff */
[----:B------:R-:W-:Y:S01]  /*0f00*/  VIADD R13, R10, UR4 ;  /* 0x000000040a0d7c36 */ /* 0x000fe20008000000 */
[----:B------:R-:W-:Y:S01]  /*0f10*/  LEA R4, R7, UR4, 0x2 ;  /* 0x0000000407047c11 */ /* 0x000fe2000f8e10ff */
[----:B------:R-:W-:Y:S01]  /*0f20*/  BAR.SYNC.DEFER_BLOCKING 0x0 ;  /* 0x0000000000007b1d */ /* 0x000fe20000010000 */
[----:B------:R-:W-:Y:S02]  /*0f30*/  VIADD R15, R14, UR4 ;  /* 0x000000040e0f7c36 */ /* 0x000fe40008000000 */
[C---:B------:R-:W-:Y:S02]  /*0f40*/  IMAD R18, R2.reuse, 0x4, R11 ;  /* 0x0000000402127824 */ /* 0x040fe400078e020b */
[----:B------:R-:W-:-:S02]  /*0f50*/  IMAD R20, R2, 0x4, R13 ;  /* 0x0000000402147824 */ /* 0x000fc400078e020d */
[C---:B------:R-:W-:Y:S01]  /*0f60*/  IMAD R22, R2.reuse, 0x4, R15 ;  /* 0x0000000402167824 */ /* 0x040fe200078e020f */
[----:B------:R-:W-:Y:S04]  /*0f70*/  LDS R4, [R4] ;  /* 0x0000000004047984 */ /* 0x000fe80000000800 */
[----:B------:R-:W-:Y:S04]  /*0f80*/  LDS R5, [R18+0x4] ;  /* 0x0000040012057984 */ /* 0x000fe80000000800 */
[----:B------:R-:W-:Y:S04]  /*0f90*/  LDS R6, [R18+0x8] ;  /* 0x0000080012067984 */ /* 0x000fe80000000800 */
[----:B------:R-:W1:Y:S04]  /*0fa0*/  LDS R7, [R18+0xc] ;  /* 0x00000c0012077984 */ /* 0x000e680000000800 */
[----:B------:R-:W-:Y:S04]  /*0fb0*/  LDS R8, [R20+0x1000] ;  /* 0x0010000014087984 */ /* 0x000fe80000000800 */
[----:B------:R-:W-:Y:S04]  /*0fc0*/  LDS R9, [R20+0x1004] ;  /* 0x0010040014097984 */ /* 0x000fe80000000800 */
[----:B------:R-:W-:Y:S04]  /*0fd0*/  LDS R10, [R20+0x1008] ;  /* 0x00100800140a7984 */ /* 0x000fe80000000800 */
[----:B------:R0:W2:Y:S04]  /*0fe0*/  LDS R11, [R20+0x100c] ;  /* 0x00100c00140b7984 */ /* 0x0000a80000000800 */
[----:B------:R-:W-:Y:S04]  /*0ff0*/  LDS R12, [R22+0x2000] ;  /* 0x00200000160c7984 */ /* 0x000fe80000000800 */
[----:B------:R-:W-:Y:S04]  /*1000*/  LDS R13, [R22+0x2004] ;  /* 0x00200400160d7984 */ /* 0x000fe80000000800 */
[----:B------:R-:W-:Y:S04]  /*1010*/  LDS R14, [R22+0x2008] ;  /* 0x00200800160e7984 */ /* 0x000fe80000000800 */
[----:B------:R3:W4:Y:S01]  /*1020*/  LDS R15, [R22+0x200c] ;  /* 0x00200c00160f7984 */ /* 0x0007220000000800 */
[----:B------:R-:W-:-:S02]  /*1030*/  LOP3.LUT R24, R2, 0xc00, RZ, 0xfc, !PT ;  /* 0x00000c0002187812 */ /* 0x000fc400078efcff */
[----:B------:R-:W-:Y:S02]  /*1040*/  ISETP.GE.AND P0, PT, R0, 0x400, PT ;  /* 0x000004000000780c */ /* 0x000fe40003f06270 */
[C---:B------:R-:W-:Y:S02]  /*1050*/  LOP3.LUT R23, R3.reuse, 0x4, RZ, 0xfc, !PT ;  /* 0x0000000403177812 */ /* 0x040fe400078efcff */
[C---:B------:R-:W-:Y:S02]  /*1060*/  LOP3.LUT R21, R3.reuse, 0x8, RZ, 0xfc, !PT ;  /* 0x0000000803157812 */ /* 0x040fe400078efcff */
[C---:B------:R-:W-:Y:S02]  /*1070*/  LOP3.LUT R19, R3.reuse, 0xc, RZ, 0xfc, !PT ;  /* 0x0000000c03137812 */ /* 0x040fe400078efcff */
[----:B------:R-:W-:Y:S02]  /*1080*/  ISETP.LT.AND P3, PT, R3, 0x200, !P0 ;  /* 0x000002000300780c */ /* 0x000fe40004761270 */
[----:B------:R-:W-:-:S02]  /*1090*/  SHF.R.U32.HI R24, RZ, 0x6, R24 ;  /* 0x00000006ff187819 */ /* 0x000fc40000011618 */
[----:B------:R-:W-:Y:S02]  /*10a0*/  ISETP.LT.AND P2, PT, R23, 0x200, !P0 ;  /* 0x000002001700780c */ /* 0x000fe40004741270 */
[----:B------:R-:W-:Y:S01]  /*10b0*/  ISETP.LT.AND P1, PT, R21, 0x200, !P0 ;  /* 0x000002001500780c */ /* 0x000fe20004721270 */
[--C-:B------:R-:W-:Y:S01]  /*10c0*/  IMAD R3, R3, 0x400, R0.reuse ;  /* 0x0000040003037824 */ /* 0x100fe200078e0200 */
[----:B------:R-:W-:Y:S01]  /*10d0*/  ISETP.LT.AND P0, PT, R19, 0x200, !P0 ;  /* 0x000002001300780c */ /* 0x000fe20004701270 */
[--C-:B------:R-:W-:Y:S01]  /*10e0*/  IMAD R23, R23, 0x400, R0.reuse ;  /* 0x0000040017177824 */ /* 0x100fe200078e0200 */
[----:B------:R-:W-:Y:S01]  /*10f0*/  LOP3.LUT R24, R24, 0x3c, RZ, 0xc0, !PT ;  /* 0x0000003c18187812 */ /* 0x000fe200078ec0ff */
[----:B------:R-:W-:Y:S02]  /*1100*/  IMAD R25, R21, 0x400, R0 ;  /* 0x0000040015197824 */ /* 0x000fe400078e0200 */
[----:B0-----:R-:W-:-:S04]  /*1110*/  IMAD.WIDE R20, R3, 0x4, R16 ;  /* 0x0000000403147825 */ /* 0x001fc800078e0210 */
[----:B------:R-:W-:Y:S02]  /*1120*/  VIADD R3, R24, UR4 ;  /* 0x0000000418037c36 */ /* 0x000fe40008000000 */
[--C-:B---3--:R-:W-:Y:S01]  /*1130*/  IMAD.WIDE R22, R23, 0x4, R16.reuse ;  /* 0x0000000417167825 */ /* 0x108fe200078e0210 */
[----:B-1----:R0:W-:Y:S03]  /*1140*/  @P3 STG.E.128 desc[UR6][R20.64], R4 ;  /* 0x0000000414003986 */ /* 0x0021e6000c101d06 */
[----:B------:R-:W-:Y:S01]  /*1150*/  IMAD.WIDE R24, R25, 0x4, R16 ;  /* 0x0000000419187825 */ /* 0x000fe200078e0210 */
[----:B--2---:R0:W-:Y:S04]  /*1160*/  @P2 STG.E.128 desc[UR6][R22.64], R8 ;  /* 0x0000000816002986 */ /* 0x0041e8000c101d06 */
[----:B----4-:R0:W-:Y:S01]  /*1170*/  @P1 STG.E.128 desc[UR6][R24.64], R12 ;  /* 0x0000000c18001986 */ /* 0x0101e2000c101d06 */
[----:B------:R-:W-:Y:S01]  /*1180*/  IMAD R3, R2, 0x4, R3 ;  /* 0x0000000402037824 */ /* 0x000fe200078e0203 */
[----:B0-----:R-:W-:Y:S06]  /*1190*/  @!P0 EXIT ;  /* 0x000000000000894d */ /* 0x001fec0003800000 */
[----:B0-----:R-:W-:Y:S01]  /*11a0*/  LDS R4, [R3+0x3000] ;  /* 0x0030000003047984 */ /* 0x001fe20000000800 */
[----:B------:R-:W-:-:S03]  /*11b0*/  IMAD R19, R19, 0x400, R0 ;  /* 0x0000040013137824 */ /* 0x000fc600078e0200 */
[----:B------:R-:W-:Y:S01]  /*11c0*/  LDS R5, [R3+0x3004] ;  /* 0x0030040003057984 */ /* 0x000fe20000000800 */
[----:B------:R-:W-:-:S03]  /*11d0*/  IMAD.WIDE R16, R19, 0x4, R16 ;  /* 0x0000000413107825 */ /* 0x000fc600078e0210 */
[----:B------:R-:W-:Y:S04]  /*11e0*/  LDS R6, [R3+0x3008] ;  /* 0x0030080003067984 */ /* 0x000fe80000000800 */
[----:B------:R-:W0:Y:S04]  /*11f0*/  LDS R7, [R3+0x300c] ;  /* 0x00300c0003077984 */ /* 0x000e280000000800 */
[----:B0-----:R-:W-:Y:S01]  /*1200*/  STG.E.128 desc[UR6][R16.64], R4 ;  /* 0x0000000410007986 */ /* 0x001fe2000c101d06 */
[----:B------:R-:W-:Y:S05]  /*1210*/  EXIT ;  /* 0x000000000000794d */ /* 0x000fea0003800000 */
.L_x_0:
[----:B------:R-:W-:-:S00]  /*1220*/  BRA `(.L_x_0) ;  /* 0xfffffffc00fc7947 */ /* 0x000fc0000383ffff */
[----:B------:R-:W-:-:S00]  /*1230*/  NOP ;  /* 0x0000000000007918 */ /* 0x000fc00000000000 */
        /* <DEDUP_REMOVED lines=12> */
.L_x_1:


//--------------------- .nv.global.init           --------------------------
	.section	.nv.global.init,"aw",@progbits
.nv.global.init:
	.type		_$_str,@object
	.size		_$_str,(_$_str_$_2 - _$_str)
_$_str:
        /*0000*/ 	.byte	0x5f, 0x5f, 0x43, 0x55, 0x44, 0x41, 0x5f, 0x46, 0x54, 0x5a, 0x00
	.type		_$_str_$_2,@object
	.size		_$_str_$_2,(.L_1 - _$_str_$_2)
_$_str_$_2:
        /*000b*/ 	.byte	0x5f, 0x5f, 0x43, 0x55, 0x44, 0x41, 0x5f, 0x50, 0x52, 0x45, 0x43, 0x5f, 0x53, 0x51, 0x52, 0x54
        /*001b*/ 	.byte	0x00
.L_1:


//--------------------- .nv.shared.triton_poi_fused__native_batch_norm_legit_no_training_relu_15 --------------------------
	.section	.nv.shared.triton_poi_fused__native_batch_norm_legit_no_training_relu_15,"aw",@nobits
	.sectionflags	@""
	.align	16
	.zero		1024


//--------------------- .nv.constant0.triton_poi_fused__native_batch_norm_legit_no_training_relu_15 --------------------------
	.section	.nv.constant0.triton_poi_fused__native_batch_norm_legit_no_training_relu_15,"a",@progbits
	.sectionflags	@""
	.align	4
.nv.constant0.triton_poi_fused__native_batch_norm_legit_no_training_relu_15:
	.zero		584
